	.headerflags	@"EF_CUDA_TEXMODE_UNIFIED EF_CUDA_64BIT_ADDRESS EF_CUDA_ACCELERATORS EF_CUDA_SM90 EF_CUDA_VIRTUAL_SM(EF_CUDA_SM90)"
	.elftype	@"ET_EXEC"


//--------------------- .nv.info                  --------------------------
	.section	.nv.info,"",@"SHT_CUDA_INFO"
	.align	4


	//----- nvinfo : EIATTR_REGCOUNT
	.align		4
        /*0000*/ 	.byte	0x04, 0x2f
        /*0002*/ 	.short	(.L_1 - .L_0)
	.align		4
.L_0:
        /*0004*/ 	.word	index@(triton_poi_fused_reflection_pad2d_relu_3)
        /*0008*/ 	.word	0x0000000c


	//----- nvinfo : EIATTR_MIN_STACK_SIZE
	.align		4
.L_1:
        /*000c*/ 	.byte	0x04, 0x12
        /*000e*/ 	.short	(.L_3 - .L_2)
	.align		4
.L_2:
        /*0010*/ 	.word	index@(triton_poi_fused_reflection_pad2d_relu_3)
        /*0014*/ 	.word	0x00000000


	//----- nvinfo : EIATTR_FRAME_SIZE
	.align		4
.L_3:
        /*0018*/ 	.byte	0x04, 0x11
        /*001a*/ 	.short	(.L_5 - .L_4)
	.align		4
.L_4:
        /*001c*/ 	.word	index@(triton_poi_fused_reflection_pad2d_relu_3)
        /*0020*/ 	.word	0x00000000


	//----- nvinfo : EIATTR_MIN_STACK_SIZE
	.align		4
.L_5:
        /*0024*/ 	.byte	0x04, 0x12
        /*0026*/ 	.short	(.L_7 - .L_6)
	.align		4
.L_6:
        /*0028*/ 	.word	index@(triton_poi_fused_reflection_pad2d_relu_3)
        /*002c*/ 	.word	0x00000000
.L_7:


//--------------------- .nv.info.triton_poi_fused_reflection_pad2d_relu_3 --------------------------
	.section	.nv.info.triton_poi_fused_reflection_pad2d_relu_3,"",@"SHT_CUDA_INFO"
	.sectionflags	@""
	.align	4


	//----- nvinfo : EIATTR_CUDA_API_VERSION
	.align		4
        /*0000*/ 	.byte	0x04, 0x37
        /*0002*/ 	.short	(.L_9 - .L_8)
.L_8:
        /*0004*/ 	.word	0x0000007c


	//----- nvinfo : EIATTR_KPARAM_INFO
	.align		4
.L_9:
        /*0008*/ 	.byte	0x04, 0x17
        /*000a*/ 	.short	(.L_11 - .L_10)
.L_10:
        /*000c*/ 	.word	0x00000000
        /*0010*/ 	.short	0x0002
        /*0012*/ 	.short	0x0010
        /*0014*/ 	.byte	0x00, 0xf0, 0x11, 0x00


	//----- nvinfo : EIATTR_KPARAM_INFO
	.align		4
.L_11:
        /*0018*/ 	.byte	0x04, 0x17
        /*001a*/ 	.short	(.L_13 - .L_12)
.L_12:
        /*001c*/ 	.word	0x00000000
        /*0020*/ 	.short	0x0001
        /*0022*/ 	.short	0x0008
        /*0024*/ 	.byte	0x00, 0xf4, 0x21, 0x00


	//----- nvinfo : EIATTR_KPARAM_INFO
	.align		4
.L_13:
        /*0028*/ 	.byte	0x04, 0x17
        /*002a*/ 	.short	(.L_15 - .L_14)
.L_14:
        /*002c*/ 	.word	0x00000000
        /*0030*/ 	.short	0x0000
        /*0032*/ 	.short	0x0000
        /*0034*/ 	.byte	0x00, 0xf4, 0x21, 0x00


	//----- nvinfo : EIATTR_SPARSE_MMA_MASK
	.align		4
.L_15:
        /*0038*/ 	.byte	0x03, 0x50
        /*003a*/ 	.short	0x0000


	//----- nvinfo : EIATTR_MAXREG_COUNT
	.align		4
        /*003c*/ 	.byte	0x03, 0x1b
        /*003e*/ 	.short	0x00ff


	//----- nvinfo : EIATTR_EXIT_INSTR_OFFSETS
	.align		4
        /*0040*/ 	.byte	0x04, 0x1c
        /*0042*/ 	.short	(.L_17 - .L_16)


	//   ....[0]....
.L_16:
        /*0044*/ 	.word	0x00000360


	//   ....[1]....
        /*0048*/ 	.word	0x00000380


	//----- nvinfo : EIATTR_REQNTID
	.align		4
.L_17:
        /*004c*/ 	.byte	0x04, 0x10
        /*004e*/ 	.short	(.L_19 - .L_18)
.L_18:
        /*0050*/ 	.word	0x00000080
        /*0054*/ 	.word	0x00000001
        /*0058*/ 	.word	0x00000001


	//----- nvinfo : EIATTR_CBANK_PARAM_SIZE
	.align		4
.L_19:
        /*005c*/ 	.byte	0x03, 0x19
        /*005e*/ 	.short	0x0014


	//----- nvinfo : EIATTR_PARAM_CBANK
	.align		4
        /*0060*/ 	.byte	0x04, 0x0a
        /*0062*/ 	.short	(.L_21 - .L_20)
	.align		4
.L_20:
        /*0064*/ 	.word	index@(.nv.constant0.triton_poi_fused_reflection_pad2d_relu_3)
        /*0068*/ 	.short	0x0210
        /*006a*/ 	.short	0x0014


	//----- nvinfo : EIATTR_SW_WAR
	.align		4
.L_21:
        /*006c*/ 	.byte	0x04, 0x36
        /*006e*/ 	.short	(.L_23 - .L_22)
.L_22:
        /*0070*/ 	.word	0x00000008
.L_23:


//--------------------- .nv.callgraph             --------------------------
	.section	.nv.callgraph,"",@"SHT_CUDA_CALLGRAPH"
	.align	4
	.sectionentsize	8
	.align		4
        /*0000*/ 	.word	0x00000000
	.align		4
        /*0004*/ 	.word	0xffffffff
	.align		4
        /*0008*/ 	.word	0x00000000
	.align		4
        /*000c*/ 	.word	0xfffffffe
	.align		4
        /*0010*/ 	.word	0x00000000
	.align		4
        /*0014*/ 	.word	0xfffffffd
	.align		4
        /*0018*/ 	.word	0x00000000
	.align		4
        /*001c*/ 	.word	0xfffffffc


//--------------------- .text.triton_poi_fused_reflection_pad2d_relu_3 --------------------------
	.section	.text.triton_poi_fused_reflection_pad2d_relu_3,"ax",@progbits
	.align	128
        .global         triton_poi_fused_reflection_pad2d_relu_3
        .type           triton_poi_fused_reflection_pad2d_relu_3,@function
        .size           triton_poi_fused_reflection_pad2d_relu_3,(.L_x_1 - triton_poi_fused_reflection_pad2d_relu_3)
        .other          triton_poi_fused_reflection_pad2d_relu_3,@"STO_CUDA_ENTRY STV_DEFAULT"
triton_poi_fused_reflection_pad2d_relu_3:
.text.triton_poi_fused_reflection_pad2d_relu_3:
[----:B------:R-:W0:Y:S02]  /*0000*/  LDC R1, c[0x0][0x28] ;  /* 0x00000a00ff017b82 */ /* 0x000e240000000800 */
[----:B------:R-:W1:Y:S01]  /*0010*/  S2R R0, SR_TID.X ;  /* 0x0000000000007919 */ /* 0x000e620000002100 */
[----:B------:R-:W-:Y:S01]  /*0020*/  ULDC.64 UR4, c[0x0][0x208] ;  /* 0x0000820000047ab9 */ /* 0x000fe20000000a00 */
[----:B------:R-:W2:Y:S01]  /*0030*/  S2R R3, SR_CTAID.X ;  /* 0x0000000000037919 */ /* 0x000ea20000002500 */
[----:B-1----:R-:W-:-:S05]  /*0040*/  IMAD.SHL.U32 R0, R0, 0x2, RZ ;  /* 0x0000000200007824 */ /* 0x002fca00078e00ff */
[----:B------:R-:W-:-:S05]  /*0050*/  LOP3.LUT R0, R0, 0xfe, RZ, 0xc0, !PT ;  /* 0x000000fe00007812 */ /* 0x000fca00078ec0ff */
[----:B--2---:R-:W-:-:S04]  /*0060*/  IMAD R0, R3, 0x100, R0 ;  /* 0x0000010003007824 */ /* 0x004fc800078e0200 */
[C---:B------:R-:W-:Y:S01]  /*0070*/  IMAD.HI R3, R0.reuse, 0x2aaaaaab, RZ ;  /* 0x2aaaaaab00037827 */ /* 0x040fe200078e02ff */
[----:B------:R-:W-:-:S03]  /*0080*/  ISETP.GE.AND P2, PT, R0, 0x240, PT ;  /* 0x000002400000780c */ /* 0x000fc60003f46270 */
[----:B------:R-:W-:Y:S01]  /*0090*/  VIADD R2, R0, 0x1 ;  /* 0x0000000100027836 */ /* 0x000fe20000000000 */
[----:B------:R-:W-:-:S03]  /*00a0*/  LEA.HI R4, R3, R3, RZ, 0x1 ;  /* 0x0000000303047211 */ /* 0x000fc600078f08ff */
[----:B------:R-:W-:-:S04]  /*00b0*/  IMAD.HI R3, R2, 0x2aaaaaab, RZ ;  /* 0x2aaaaaab02037827 */ /* 0x000fc800078e02ff */
[----:B------:R-:W-:Y:S01]  /*00c0*/  IMAD.HI R5, R4, 0x2aaaaaab, RZ ;  /* 0x2aaaaaab04057827 */ /* 0x000fe200078e02ff */
[----:B------:R-:W-:-:S03]  /*00d0*/  LEA.HI R3, R3, R3, RZ, 0x1 ;  /* 0x0000000303037211 */ /* 0x000fc600078f08ff */
[----:B------:R-:W-:Y:S01]  /*00e0*/  IMAD R6, R4, 0x6, RZ ;  /* 0x0000000604067824 */ /* 0x000fe200078e02ff */
[----:B------:R-:W-:Y:S01]  /*00f0*/  LEA.HI R5, R5, R5, RZ, 0x1 ;  /* 0x0000000505057211 */ /* 0x000fe200078f08ff */
[----:B------:R-:W-:-:S03]  /*0100*/  IMAD R3, R3, 0x6, RZ ;  /* 0x0000000603037824 */ /* 0x000fc600078e02ff */
[----:B------:R-:W-:Y:S01]  /*0110*/  LOP3.LUT R7, RZ, R6, RZ, 0x33, !PT ;  /* 0x00000006ff077212 */ /* 0x000fe200078e33ff */
[----:B------:R-:W-:Y:S01]  /*0120*/  IMAD R5, R5, 0x6, RZ ;  /* 0x0000000605057824 */ /* 0x000fe200078e02ff */
[----:B------:R-:W-:-:S03]  /*0130*/  LOP3.LUT R3, RZ, R3, RZ, 0x33, !PT ;  /* 0x00000003ff037212 */ /* 0x000fc600078e33ff */
[----:B------:R-:W-:Y:S01]  /*0140*/  IMAD.IADD R7, R0, 0x1, R7 ;  /* 0x0000000100077824 */ /* 0x000fe200078e0207 */
[----:B------:R-:W-:Y:S01]  /*0150*/  LOP3.LUT R5, RZ, R5, RZ, 0x33, !PT ;  /* 0x00000005ff057212 */ /* 0x000fe200078e33ff */
[----:B------:R-:W-:-:S03]  /*0160*/  IMAD.IADD R3, R2, 0x1, R3 ;  /* 0x0000000102037824 */ /* 0x000fc600078e0203 */
[----:B------:R-:W-:Y:S01]  /*0170*/  IABS R7, R7 ;  /* 0x0000000700077213 */ /* 0x000fe20000000000 */
[----:B------:R-:W-:Y:S01]  /*0180*/  IMAD.IADD R5, R4, 0x1, R5 ;  /* 0x0000000104057824 */ /* 0x000fe200078e0205 */
[----:B------:R-:W-:Y:S01]  /*0190*/  IABS R6, R3 ;  /* 0x0000000300067213 */ /* 0x000fe20000000000 */
[----:B------:R-:W-:Y:S01]  /*01a0*/  IMAD.HI R4, R0, 0x38e38e39, RZ ;  /* 0x38e38e3900047827 */ /* 0x000fe200078e02ff */
[----:B------:R-:W1:Y:S01]  /*01b0*/  LDC.64 R2, c[0x0][0x210] ;  /* 0x00008400ff027b82 */ /* 0x000e620000000a00 */
[----:B------:R-:W-:Y:S02]  /*01c0*/  IADD3 R7, R7, -0x3, RZ ;  /* 0xfffffffd07077810 */ /* 0x000fe40007ffe0ff */
[----:B------:R-:W-:Y:S01]  /*01d0*/  IABS R8, R5 ;  /* 0x0000000500087213 */ /* 0x000fe20000000000 */
[----:B------:R-:W-:Y:S01]  /*01e0*/  VIADD R6, R6, 0xfffffffd ;  /* 0xfffffffd06067836 */ /* 0x000fe20000000000 */
[----:B------:R-:W-:Y:S02]  /*01f0*/  SHF.R.U32.HI R5, RZ, 0x1f, R4 ;  /* 0x0000001fff057819 */ /* 0x000fe40000011604 */
[----:B------:R-:W-:-:S02]  /*0200*/  IABS R7, R7 ;  /* 0x0000000700077213 */ /* 0x000fc40000000000 */
[----:B------:R-:W-:Y:S01]  /*0210*/  LEA.HI R5, R4, R5, RZ, 0x1d ;  /* 0x0000000504057211 */ /* 0x000fe200078fe8ff */
[----:B------:R-:W-:Y:S01]  /*0220*/  VIADD R4, R8, 0xfffffffd ;  /* 0xfffffffd08047836 */ /* 0x000fe20000000000 */
[----:B------:R-:W-:Y:S01]  /*0230*/  IABS R8, R6 ;  /* 0x0000000600087213 */ /* 0x000fe20000000000 */
[----:B------:R-:W-:Y:S01]  /*0240*/  IMAD.MOV.U32 R6, RZ, RZ, R7 ;  /* 0x000000ffff067224 */ /* 0x000fe200078e0007 */
[----:B------:R-:W-:Y:S02]  /*0250*/  LEA R5, R5, 0xf, 0x4 ;  /* 0x0000000f05057811 */ /* 0x000fe400078e20ff */
[----:B------:R-:W-:Y:S02]  /*0260*/  IABS R7, R4 ;  /* 0x0000000400077213 */ /* 0x000fe40000000000 */
[----:B------:R-:W-:Y:S01]  /*0270*/  IADD3 R4, R5, -R6, RZ ;  /* 0x8000000605047210 */ /* 0x000fe20007ffe0ff */
[----:B------:R-:W-:Y:S01]  /*0280*/  IMAD.IADD R6, R5, 0x1, -R8 ;  /* 0x0000000105067824 */ /* 0x000fe200078e0a08 */
[----:B------:R-:W-:-:S03]  /*0290*/  CS2R R8, SRZ ;  /* 0x0000000000087805 */ /* 0x000fc6000001ff00 */
[C---:B------:R-:W-:Y:S02]  /*02a0*/  IMAD R5, R7.reuse, -0x4, R4 ;  /* 0xfffffffc07057824 */ /* 0x040fe400078e0204 */
[----:B------:R-:W-:Y:S02]  /*02b0*/  IMAD R7, R7, -0x4, R6 ;  /* 0xfffffffc07077824 */ /* 0x000fe400078e0206 */
[----:B-1----:R-:W-:-:S04]  /*02c0*/  IMAD.WIDE R4, R5, 0x4, R2 ;  /* 0x0000000405047825 */ /* 0x002fc800078e0202 */
[----:B------:R-:W-:Y:S01]  /*02d0*/  IMAD.WIDE R2, R7, 0x4, R2 ;  /* 0x0000000407027825 */ /* 0x000fe200078e0202 */
[----:B------:R-:W2:Y:S01]  /*02e0*/  @!P2 LDG.E.EL R8, desc[UR4][R4.64] ;  /* 0x000000040408a981 */ /* 0x000ea2000c2e1900 */
[----:B------:R-:W1:Y:S03]  /*02f0*/  LDC.64 R6, c[0x0][0x218] ;  /* 0x00008600ff067b82 */ /* 0x000e660000000a00 */
[----:B------:R-:W3:Y:S01]  /*0300*/  @!P2 LDG.E.EL R9, desc[UR4][R2.64] ;  /* 0x000000040209a981 */ /* 0x000ee2000c2e1900 */
[----:B-1----:R-:W-:Y:S01]  /*0310*/  IMAD.WIDE R6, R0, 0x4, R6 ;  /* 0x0000000400067825 */ /* 0x002fe200078e0206 */
[C---:B--2---:R-:W-:Y:S02]  /*0320*/  FSETP.GEU.AND P0, PT, R8.reuse, RZ, PT ;  /* 0x000000ff0800720b */ /* 0x044fe40003f0e000 */
[----:B---3--:R-:W-:Y:S02]  /*0330*/  FSETP.GEU.AND P1, PT, R9, RZ, PT ;  /* 0x000000ff0900720b */ /* 0x008fe40003f2e000 */
[----:B------:R-:W-:-:S02]  /*0340*/  FSEL R8, R8, RZ, P0 ;  /* 0x000000ff08087208 */ /* 0x000fc40000000000 */
[----:B------:R-:W-:Y:S01]  /*0350*/  FSEL R9, R9, RZ, P1 ;  /* 0x000000ff09097208 */ /* 0x000fe20000800000 */
[----:B------:R-:W-:Y:S08]  /*0360*/  @P2 EXIT ;  /* 0x000000000000294d */ /* 0x000ff00003800000 */
[----:B------:R-:W-:Y:S01]  /*0370*/  STG.E.64 desc[UR4][R6.64], R8 ;  /* 0x0000000806007986 */ /* 0x000fe2000c101b04 */
[----:B------:R-:W-:Y:S05]  /*0380*/  EXIT ;  /* 0x000000000000794d */ /* 0x000fea0003800000 */
.L_x_0:
[----:B------:R-:W-:-:S00]  /*0390*/  BRA `(.L_x_0) ;  /* 0xfffffffc00fc7947 */ /* 0x000fc0000383ffff */
[----:B------:R-:W-:-:S00]  /*03a0*/  NOP ;  /* 0x0000000000007918 */ /* 0x000fc00000000000 */
        /* <DEDUP_REMOVED lines=13> */
.L_x_1:


//--------------------- .nv.constant0.triton_poi_fused_reflection_pad2d_relu_3 --------------------------
	.section	.nv.constant0.triton_poi_fused_reflection_pad2d_relu_3,"a",@progbits
	.sectionflags	@""
	.align	4
.nv.constant0.triton_poi_fused_reflection_pad2d_relu_3:
	.zero		548
